//
// Generated by NVIDIA NVVM Compiler
//
// Compiler Build ID: CL-36424714
// Cuda compilation tools, release 13.0, V13.0.88
// Based on NVVM 20.0.0
//

.version 9.0
.target sm_100
.address_size 64

	// .globl	_Z14cuda_prefixsumPiS_i
.extern .shared .align 16 .b8 shared[];

.visible .entry _Z14cuda_prefixsumPiS_i(
	.param .u64 .ptr .align 1 _Z14cuda_prefixsumPiS_i_param_0,
	.param .u64 .ptr .align 1 _Z14cuda_prefixsumPiS_i_param_1,
	.param .u32 _Z14cuda_prefixsumPiS_i_param_2
)
{
	.reg .pred 	%p<9>;
	.reg .b32 	%r<104>;
	.reg .b64 	%rd<15>;

	ld.param.u64 	%rd4, [_Z14cuda_prefixsumPiS_i_param_0];
	ld.param.u64 	%rd3, [_Z14cuda_prefixsumPiS_i_param_1];
	ld.param.u32 	%r16, [_Z14cuda_prefixsumPiS_i_param_2];
	cvta.to.global.u64 	%rd1, %rd4;
	mov.u32 	%r1, %tid.x;
	shr.u32 	%r18, %r16, 31;
	add.s32 	%r19, %r16, %r18;
	shr.s32 	%r20, %r19, 1;
	add.s32 	%r21, %r20, %r1;
	add.s32 	%r22, %r21, 16;
	shr.s32 	%r23, %r21, %r22;
	shr.s32 	%r24, %r23, 8;
	mul.wide.u32 	%rd5, %r1, 4;
	add.s64 	%rd6, %rd1, %rd5;
	ld.global.u32 	%r25, [%rd6];
	shl.b32 	%r26, %r1, 2;
	mov.u32 	%r27, shared;
	add.s32 	%r2, %r27, %r26;
	st.shared.u32 	[%r2], %r25;
	mul.wide.s32 	%rd7, %r20, 4;
	add.s64 	%rd2, %rd6, %rd7;
	ld.global.u32 	%r28, [%rd2];
	add.s32 	%r29, %r24, %r21;
	shl.b32 	%r30, %r29, 2;
	add.s32 	%r3, %r27, %r30;
	st.shared.u32 	[%r3], %r28;
	shr.s32 	%r99, %r16, 1;
	setp.lt.s32 	%p1, %r99, 1;
	mov.b32 	%r101, 1;
	@%p1 bra 	$L__BB0_5;
	shl.b32 	%r32, %r1, 1;
	or.b32  	%r5, %r32, 1;
	mov.b32 	%r101, 1;
$L__BB0_2:
	bar.sync 	0;
	setp.ge.u32 	%p2, %r1, %r99;
	@%p2 bra 	$L__BB0_4;
	mul.lo.s32 	%r33, %r101, %r5;
	add.s32 	%r34, %r33, -1;
	add.s32 	%r35, %r33, %r101;
	add.s32 	%r36, %r34, %r101;
	add.s32 	%r37, %r33, 15;
	shr.s32 	%r38, %r34, %r37;
	shr.s32 	%r39, %r38, 8;
	add.s32 	%r40, %r39, %r33;
	add.s32 	%r41, %r36, 16;
	shr.s32 	%r42, %r36, %r41;
	shr.s32 	%r43, %r42, 8;
	add.s32 	%r44, %r43, %r35;
	shl.b32 	%r45, %r40, 2;
	add.s32 	%r47, %r27, %r45;
	ld.shared.u32 	%r48, [%r47+-4];
	shl.b32 	%r49, %r44, 2;
	add.s32 	%r50, %r27, %r49;
	ld.shared.u32 	%r51, [%r50+-4];
	add.s32 	%r52, %r51, %r48;
	st.shared.u32 	[%r50+-4], %r52;
$L__BB0_4:
	shl.b32 	%r101, %r101, 1;
	shr.u32 	%r9, %r99, 1;
	setp.gt.u32 	%p3, %r99, 1;
	mov.u32 	%r99, %r9;
	@%p3 bra 	$L__BB0_2;
$L__BB0_5:
	setp.ne.s32 	%p4, %r1, 0;
	@%p4 bra 	$L__BB0_7;
	add.s32 	%r53, %r16, -1;
	add.s32 	%r54, %r16, 15;
	shr.s32 	%r55, %r53, %r54;
	shr.s32 	%r56, %r55, 8;
	add.s32 	%r57, %r56, %r16;
	shl.b32 	%r58, %r57, 2;
	add.s32 	%r60, %r27, %r58;
	mov.b32 	%r61, 0;
	st.shared.u32 	[%r60+-4], %r61;
$L__BB0_7:
	setp.lt.s32 	%p5, %r16, 2;
	@%p5 bra 	$L__BB0_12;
	shl.b32 	%r63, %r1, 1;
	or.b32  	%r11, %r63, 1;
	mov.b32 	%r102, 1;
$L__BB0_9:
	shr.u32 	%r101, %r101, 1;
	bar.sync 	0;
	setp.ge.u32 	%p6, %r1, %r102;
	@%p6 bra 	$L__BB0_11;
	mul.lo.s32 	%r64, %r101, %r11;
	add.s32 	%r65, %r64, -1;
	add.s32 	%r66, %r64, %r101;
	add.s32 	%r67, %r65, %r101;
	add.s32 	%r68, %r64, 15;
	shr.s32 	%r69, %r65, %r68;
	shr.s32 	%r70, %r69, 8;
	add.s32 	%r71, %r70, %r64;
	add.s32 	%r72, %r67, 16;
	shr.s32 	%r73, %r67, %r72;
	shr.s32 	%r74, %r73, 8;
	add.s32 	%r75, %r74, %r66;
	shl.b32 	%r76, %r71, 2;
	add.s32 	%r78, %r27, %r76;
	ld.shared.u32 	%r79, [%r78+-4];
	shl.b32 	%r80, %r75, 2;
	add.s32 	%r81, %r27, %r80;
	ld.shared.u32 	%r82, [%r81+-4];
	st.shared.u32 	[%r78+-4], %r82;
	add.s32 	%r83, %r82, %r79;
	st.shared.u32 	[%r81+-4], %r83;
$L__BB0_11:
	shl.b32 	%r102, %r102, 1;
	setp.lt.s32 	%p7, %r102, %r16;
	@%p7 bra 	$L__BB0_9;
$L__BB0_12:
	setp.eq.s32 	%p8, %r1, 0;
	bar.sync 	0;
	@%p8 bra 	$L__BB0_14;
	ld.shared.u32 	%r84, [%r2];
	add.s32 	%r85, %r1, -1;
	mul.wide.u32 	%rd8, %r85, 4;
	add.s64 	%rd9, %rd1, %rd8;
	st.global.u32 	[%rd9], %r84;
	bra.uni 	$L__BB0_15;
$L__BB0_14:
	add.s32 	%r86, %r16, -1;
	add.s32 	%r87, %r16, 15;
	shr.s32 	%r88, %r86, %r87;
	shr.s32 	%r89, %r88, 8;
	add.s32 	%r90, %r89, %r16;
	shl.b32 	%r91, %r90, 2;
	add.s32 	%r93, %r27, %r91;
	ld.shared.u32 	%r94, [%r93+-4];
	mul.wide.s32 	%rd10, %r16, 4;
	add.s64 	%rd11, %rd1, %rd10;
	ld.global.u32 	%r95, [%rd11+-4];
	add.s32 	%r96, %r95, %r94;
	st.global.u32 	[%rd11+-4], %r96;
	mov.u32 	%r97, %ctaid.x;
	cvta.to.global.u64 	%rd12, %rd3;
	mul.wide.u32 	%rd13, %r97, 4;
	add.s64 	%rd14, %rd12, %rd13;
	st.global.u32 	[%rd14], %r96;
$L__BB0_15:
	ld.shared.u32 	%r98, [%r3];
	st.global.u32 	[%rd2+-4], %r98;
	ret;

}
	// .globl	_Z14cuda_updatesumPiS_i
.visible .entry _Z14cuda_updatesumPiS_i(
	.param .u64 .ptr .align 1 _Z14cuda_updatesumPiS_i_param_0,
	.param .u64 .ptr .align 1 _Z14cuda_updatesumPiS_i_param_1,
	.param .u32 _Z14cuda_updatesumPiS_i_param_2
)
{
	.reg .pred 	%p<2>;
	.reg .b32 	%r<15>;
	.reg .b64 	%rd<9>;

	ld.param.u64 	%rd1, [_Z14cuda_updatesumPiS_i_param_0];
	ld.param.u64 	%rd2, [_Z14cuda_updatesumPiS_i_param_1];
	mov.u32 	%r1, %ctaid.x;
	setp.eq.s32 	%p1, %r1, 0;
	mov.b32 	%r14, 0;
	@%p1 bra 	$L__BB1_2;
	cvta.to.global.u64 	%rd3, %rd2;
	add.s32 	%r5, %r1, -1;
	mul.wide.u32 	%rd4, %r5, 4;
	add.s64 	%rd5, %rd3, %rd4;
	ld.global.u32 	%r14, [%rd5];
$L__BB1_2:
	mov.u32 	%r6, %tid.x;
	cvta.to.global.u64 	%rd6, %rd1;
	mov.u32 	%r7, %ntid.x;
	mad.lo.s32 	%r8, %r1, %r7, %r6;
	mul.wide.u32 	%rd7, %r8, 4;
	add.s64 	%rd8, %rd6, %rd7;
	ld.global.u32 	%r9, [%rd8];
	add.s32 	%r10, %r9, %r14;
	shl.b32 	%r11, %r6, 2;
	mov.u32 	%r12, shared;
	add.s32 	%r13, %r12, %r11;
	st.shared.u32 	[%r13], %r10;
	st.global.u32 	[%rd8], %r10;
	ret;

}


// ===== COMPILED SASS (sm_100) =====

	.target	sm_100

	.elftype	@"ET_EXEC"


//--------------------- .note.nv.tkinfo           --------------------------
	.section	.note.nv.tkinfo,"",@"SHT_NOTE"
	.sectionflags	@"SHF_NOTE_NV_TKINFO"
	.tkinfo
        /*0018*/ 	.word	0x00000002
        /*0030*/ 	.string	""
        /*0030*/ 	.string	"ptxas"
        /*0030*/ 	.string	"Cuda compilation tools, release 13.0, V13.0.88"
        /*0030*/ 	.string	"Build cuda_13.0.r13.0/compiler.36424714_0"
        /*0030*/ 	.string	"-arch sm_100 -m 64 "



//--------------------- .note.nv.cuinfo           --------------------------
	.section	.note.nv.cuinfo,"",@"SHT_NOTE"
	.sectionflags	@"SHF_NOTE_NV_CUINFO"
        /*0018*/ 	.short	0x0002
        /*001a*/ 	.short	0x0064
        /*001c*/ 	.short	0x0082
	.zero		2


//--------------------- .nv.info                  --------------------------
	.section	.nv.info,"",@"SHT_CUDA_INFO"
	.align	4


	//----- nvinfo : EIATTR_REGCOUNT
	.align		4
        /*0000*/ 	.byte	0x04, 0x2f
        /*0002*/ 	.short	(.L_1 - .L_0)
	.align		4
.L_0:
        /*0004*/ 	.word	index@(_Z14cuda_prefixsumPiS_i)
        /*0008*/ 	.word	0x00000014


	//----- nvinfo : EIATTR_FRAME_SIZE
	.align		4
.L_1:
        /*000c*/ 	.byte	0x04, 0x11
        /*000e*/ 	.short	(.L_3 - .L_2)
	.align		4
.L_2:
        /*0010*/ 	.word	index@(_Z14cuda_prefixsumPiS_i)
        /*0014*/ 	.word	0x00000000


	//----- nvinfo : EIATTR_REGCOUNT
	.align		4
.L_3:
        /*0018*/ 	.byte	0x04, 0x2f
        /*001a*/ 	.short	(.L_5 - .L_4)
	.align		4
.L_4:
        /*001c*/ 	.word	index@(_Z14cuda_updatesumPiS_i)
        /*0020*/ 	.word	0x0000000c


	//----- nvinfo : EIATTR_FRAME_SIZE
	.align		4
.L_5:
        /*0024*/ 	.byte	0x04, 0x11
        /*0026*/ 	.short	(.L_7 - .L_6)
	.align		4
.L_6:
        /*0028*/ 	.word	index@(_Z14cuda_updatesumPiS_i)
        /*002c*/ 	.word	0x00000000


	//----- nvinfo : EIATTR_MIN_STACK_SIZE
	.align		4
.L_7:
        /*0030*/ 	.byte	0x04, 0x12
        /*0032*/ 	.short	(.L_9 - .L_8)
	.align		4
.L_8:
        /*0034*/ 	.word	index@(_Z14cuda_updatesumPiS_i)
        /*0038*/ 	.word	0x00000000


	//----- nvinfo : EIATTR_MIN_STACK_SIZE
	.align		4
.L_9:
        /*003c*/ 	.byte	0x04, 0x12
        /*003e*/ 	.short	(.L_11 - .L_10)
	.align		4
.L_10:
        /*0040*/ 	.word	index@(_Z14cuda_prefixsumPiS_i)
        /*0044*/ 	.word	0x00000000
.L_11:


//--------------------- .nv.compat                --------------------------
	.section	.nv.compat,"",@"SHT_CUDA_COMPAT_INFO"
	.align	4
        /*0000*/ 	.byte	0x02, 0x09, 0x00, 0x00, 0x02, 0x02, 0x01, 0x00, 0x02, 0x05, 0x05, 0x00, 0x03, 0x07, 0x01, 0x01
        /*0010*/ 	.byte	0x02, 0x03, 0x00, 0x00, 0x02, 0x06, 0x01, 0x00, 0x04, 0x0b, 0x08, 0x00, 0x09, 0x00, 0x00, 0x00
        /*0020*/ 	.byte	0x00, 0x00, 0x00, 0x00


//--------------------- .nv.info._Z14cuda_updatesumPiS_i --------------------------
	.section	.nv.info._Z14cuda_updatesumPiS_i,"",@"SHT_CUDA_INFO"
	.sectionflags	@""
	.align	4


	//----- nvinfo : EIATTR_CUDA_API_VERSION
	.align		4
        /*0000*/ 	.byte	0x04, 0x37
        /*0002*/ 	.short	(.L_13 - .L_12)
.L_12:
        /*0004*/ 	.word	0x00000082


	//----- nvinfo : EIATTR_KPARAM_INFO
	.align		4
.L_13:
        /*0008*/ 	.byte	0x04, 0x17
        /*000a*/ 	.short	(.L_15 - .L_14)
.L_14:
        /*000c*/ 	.word	0x00000000
        /*0010*/ 	.short	0x0002
        /*0012*/ 	.short	0x0010
        /*0014*/ 	.byte	0x00, 0xf0, 0x11, 0x00


	//----- nvinfo : EIATTR_KPARAM_INFO
	.align		4
.L_15:
        /*0018*/ 	.byte	0x04, 0x17
        /*001a*/ 	.short	(.L_17 - .L_16)
.L_16:
        /*001c*/ 	.word	0x00000000
        /*0020*/ 	.short	0x0001
        /*0022*/ 	.short	0x0008
        /*0024*/ 	.byte	0x00, 0xf5, 0x21, 0x00


	//----- nvinfo : EIATTR_KPARAM_INFO
	.align		4
.L_17:
        /*0028*/ 	.byte	0x04, 0x17
        /*002a*/ 	.short	(.L_19 - .L_18)
.L_18:
        /*002c*/ 	.word	0x00000000
        /*0030*/ 	.short	0x0000
        /*0032*/ 	.short	0x0000
        /*0034*/ 	.byte	0x00, 0xf5, 0x21, 0x00


	//----- nvinfo : EIATTR_SPARSE_MMA_MASK
	.align		4
.L_19:
        /*0038*/ 	.byte	0x03, 0x50
        /*003a*/ 	.short	0x0000


	//----- nvinfo : EIATTR_MAXREG_COUNT
	.align		4
        /*003c*/ 	.byte	0x03, 0x1b
        /*003e*/ 	.short	0x00ff


	//----- nvinfo : EIATTR_MERCURY_ISA_VERSION
	.align		4
        /*0040*/ 	.byte	0x03, 0x5f
        /*0042*/ 	.short	0x0101


	//----- nvinfo : EIATTR_VRC_CTA_INIT_COUNT
	.align		4
        /*0044*/ 	.byte	0x02, 0x4a
	.zero		1
	.zero		1


	//----- nvinfo : EIATTR_EXIT_INSTR_OFFSETS
	.align		4
        /*0048*/ 	.byte	0x04, 0x1c
        /*004a*/ 	.short	(.L_21 - .L_20)


	//   ....[0]....
.L_20:
        /*004c*/ 	.word	0x00000160


	//----- nvinfo : EIATTR_CBANK_PARAM_SIZE
	.align		4
.L_21:
        /*0050*/ 	.byte	0x03, 0x19
        /*0052*/ 	.short	0x0014


	//----- nvinfo : EIATTR_PARAM_CBANK
	.align		4
        /*0054*/ 	.byte	0x04, 0x0a
        /*0056*/ 	.short	(.L_23 - .L_22)
	.align		4
.L_22:
        /*0058*/ 	.word	index@(.nv.constant0._Z14cuda_updatesumPiS_i)
        /*005c*/ 	.short	0x0380
        /*005e*/ 	.short	0x0014


	//----- nvinfo : EIATTR_SW_WAR
	.align		4
.L_23:
        /*0060*/ 	.byte	0x04, 0x36
        /*0062*/ 	.short	(.L_25 - .L_24)
.L_24:
        /*0064*/ 	.word	0x00000008
.L_25:


//--------------------- .nv.info._Z14cuda_prefixsumPiS_i --------------------------
	.section	.nv.info._Z14cuda_prefixsumPiS_i,"",@"SHT_CUDA_INFO"
	.sectionflags	@""
	.align	4


	//----- nvinfo : EIATTR_CUDA_API_VERSION
	.align		4
        /*0000*/ 	.byte	0x04, 0x37
        /*0002*/ 	.short	(.L_27 - .L_26)
.L_26:
        /*0004*/ 	.word	0x00000082


	//----- nvinfo : EIATTR_KPARAM_INFO
	.align		4
.L_27:
        /*0008*/ 	.byte	0x04, 0x17
        /*000a*/ 	.short	(.L_29 - .L_28)
.L_28:
        /*000c*/ 	.word	0x00000000
        /*0010*/ 	.short	0x0002
        /*0012*/ 	.short	0x0010
        /*0014*/ 	.byte	0x00, 0xf0, 0x11, 0x00


	//----- nvinfo : EIATTR_KPARAM_INFO
	.align		4
.L_29:
        /*0018*/ 	.byte	0x04, 0x17
        /*001a*/ 	.short	(.L_31 - .L_30)
.L_30:
        /*001c*/ 	.word	0x00000000
        /*0020*/ 	.short	0x0001
        /*0022*/ 	.short	0x0008
        /*0024*/ 	.byte	0x00, 0xf5, 0x21, 0x00


	//----- nvinfo : EIATTR_KPARAM_INFO
	.align		4
.L_31:
        /*0028*/ 	.byte	0x04, 0x17
        /*002a*/ 	.short	(.L_33 - .L_32)
.L_32:
        /*002c*/ 	.word	0x00000000
        /*0030*/ 	.short	0x0000
        /*0032*/ 	.short	0x0000
        /*0034*/ 	.byte	0x00, 0xf5, 0x21, 0x00


	//----- nvinfo : EIATTR_SPARSE_MMA_MASK
	.align		4
.L_33:
        /*0038*/ 	.byte	0x03, 0x50
        /*003a*/ 	.short	0x0000


	//----- nvinfo : EIATTR_MAXREG_COUNT
	.align		4
        /*003c*/ 	.byte	0x03, 0x1b
        /*003e*/ 	.short	0x00ff


	//----- nvinfo : EIATTR_NUM_BARRIERS
	.align		4
        /*0040*/ 	.byte	0x02, 0x4c
        /*0042*/ 	.byte	0x01
	.zero		1


	//----- nvinfo : EIATTR_MERCURY_ISA_VERSION
	.align		4
        /*0044*/ 	.byte	0x03, 0x5f
        /*0046*/ 	.short	0x0101


	//----- nvinfo : EIATTR_VRC_CTA_INIT_COUNT
	.align		4
        /*0048*/ 	.byte	0x02, 0x4a
	.zero		1
	.zero		1


	//----- nvinfo : EIATTR_EXIT_INSTR_OFFSETS
	.align		4
        /*004c*/ 	.byte	0x04, 0x1c
        /*004e*/ 	.short	(.L_35 - .L_34)


	//   ....[0]....
.L_34:
        /*0050*/ 	.word	0x00000750


	//----- nvinfo : EIATTR_CRS_STACK_SIZE
	.align		4
.L_35:
        /*0054*/ 	.byte	0x04, 0x1e
        /*0056*/ 	.short	(.L_37 - .L_36)
.L_36:
        /*0058*/ 	.word	0x00000000


	//----- nvinfo : EIATTR_CBANK_PARAM_SIZE
	.align		4
.L_37:
        /*005c*/ 	.byte	0x03, 0x19
        /*005e*/ 	.short	0x0014


	//----- nvinfo : EIATTR_PARAM_CBANK
	.align		4
        /*0060*/ 	.byte	0x04, 0x0a
        /*0062*/ 	.short	(.L_39 - .L_38)
	.align		4
.L_38:
        /*0064*/ 	.word	index@(.nv.constant0._Z14cuda_prefixsumPiS_i)
        /*0068*/ 	.short	0x0380
        /*006a*/ 	.short	0x0014


	//----- nvinfo : EIATTR_SW_WAR
	.align		4
.L_39:
        /*006c*/ 	.byte	0x04, 0x36
        /*006e*/ 	.short	(.L_41 - .L_40)
.L_40:
        /*0070*/ 	.word	0x00000008
.L_41:


//--------------------- .nv.callgraph             --------------------------
	.section	.nv.callgraph,"",@"SHT_CUDA_CALLGRAPH"
	.align	4
	.sectionentsize	8
	.align		4
        /*0000*/ 	.word	0x00000000
	.align		4
        /*0004*/ 	.word	0xffffffff
	.align		4
        /*0008*/ 	.word	0x00000000
	.align		4
        /*000c*/ 	.word	0xfffffffe
	.align		4
        /*0010*/ 	.word	0x00000000
	.align		4
        /*0014*/ 	.word	0xfffffffd
	.align		4
        /*0018*/ 	.word	0x00000000
	.align		4
        /*001c*/ 	.word	0xfffffffc


//--------------------- .text._Z14cuda_updatesumPiS_i --------------------------
	.section	.text._Z14cuda_updatesumPiS_i,"ax",@progbits
	.align	128
        .global         _Z14cuda_updatesumPiS_i
        .type           _Z14cuda_updatesumPiS_i,@function
        .size           _Z14cuda_updatesumPiS_i,(.L_x_10 - _Z14cuda_updatesumPiS_i)
        .other          _Z14cuda_updatesumPiS_i,@"STO_CUDA_ENTRY STV_DEFAULT"
_Z14cuda_updatesumPiS_i:
.text._Z14cuda_updatesumPiS_i:
[----:B------:R-:W-:Y:S01]  /*0000*/  LDC R1, c[0x0][0x37c] ;  /* 0x0000df00ff017b82 */ /* 0x000fe20000000800 */
[----:B------:R-:W0:Y:S01]  /*0010*/  S2R R7, SR_CTAID.X ;  /* 0x0000000000077919 */ /* 0x000e220000002500 */
[----:B------:R-:W1:Y:S06]  /*0020*/  LDCU UR4, c[0x0][0x360] ;  /* 0x00006c00ff0477ac */ /* 0x000e6c0008000800 */
[----:B------:R-:W2:Y:S01]  /*0030*/  LDC.64 R4, c[0x0][0x380] ;  /* 0x0000e000ff047b82 */ /* 0x000ea20000000a00 */
[----:B------:R-:W-:Y:S01]  /*0040*/  HFMA2 R0, -RZ, RZ, 0, 0 ;  /* 0x00000000ff007431 */ /* 0x000fe200000001ff */
[----:B------:R-:W1:Y:S01]  /*0050*/  S2R R6, SR_TID.X ;  /* 0x0000000000067919 */ /* 0x000e620000002100 */
[----:B------:R-:W3:Y:S01]  /*0060*/  LDCU.64 UR6, c[0x0][0x358] ;  /* 0x00006b00ff0677ac */ /* 0x000ee20008000a00 */
[C---:B0-----:R-:W-:Y:S01]  /*0070*/  ISETP.NE.AND P0, PT, R7.reuse, RZ, PT ;  /* 0x000000ff0700720c */ /* 0x041fe20003f05270 */
[----:B-1----:R-:W-:-:S04]  /*0080*/  IMAD R9, R7, UR4, R6 ;  /* 0x0000000407097c24 */ /* 0x002fc8000f8e0206 */
[----:B--2---:R-:W-:-:S08]  /*0090*/  IMAD.WIDE.U32 R4, R9, 0x4, R4 ;  /* 0x0000000409047825 */ /* 0x004fd000078e0004 */
[----:B------:R-:W0:Y:S01]  /*00a0*/  @P0 LDC.64 R2, c[0x0][0x388] ;  /* 0x0000e200ff020b82 */ /* 0x000e220000000a00 */
[----:B------:R-:W-:-:S05]  /*00b0*/  @P0 IADD3 R7, PT, PT, R7, -0x1, RZ ;  /* 0xffffffff07070810 */ /* 0x000fca0007ffe0ff */
[----:B0-----:R-:W-:Y:S02]  /*00c0*/  @P0 IMAD.WIDE.U32 R2, R7, 0x4, R2 ;  /* 0x0000000407020825 */ /* 0x001fe400078e0002 */
[----:B---3--:R-:W2:Y:S04]  /*00d0*/  LDG.E R7, desc[UR6][R4.64] ;  /* 0x0000000604077981 */ /* 0x008ea8000c1e1900 */
[----:B------:R-:W2:Y:S01]  /*00e0*/  @P0 LDG.E R0, desc[UR6][R2.64] ;  /* 0x0000000602000981 */ /* 0x000ea2000c1e1900 */
[----:B------:R-:W0:Y:S01]  /*00f0*/  S2UR UR5, SR_CgaCtaId ;  /* 0x00000000000579c3 */ /* 0x000e220000008800 */
[----:B------:R-:W-:Y:S02]  /*0100*/  UMOV UR4, 0x400 ;  /* 0x0000040000047882 */ /* 0x000fe40000000000 */
[----:B0-----:R-:W-:Y:S01]  /*0110*/  ULEA UR4, UR5, UR4, 0x18 ;  /* 0x0000000405047291 */ /* 0x001fe2000f8ec0ff */
[----:B--2---:R-:W-:-:S05]  /*0120*/  IADD3 R7, PT, PT, R7, R0, RZ ;  /* 0x0000000007077210 */ /* 0x004fca0007ffe0ff */
[----:B------:R-:W-:Y:S01]  /*0130*/  LEA R0, R6, UR4, 0x2 ;  /* 0x0000000406007c11 */ /* 0x000fe2000f8e10ff */
[----:B------:R-:W-:Y:S04]  /*0140*/  STG.E desc[UR6][R4.64], R7 ;  /* 0x0000000704007986 */ /* 0x000fe8000c101906 */
[----:B------:R-:W-:Y:S01]  /*0150*/  STS [R0], R7 ;  /* 0x0000000700007388 */ /* 0x000fe20000000800 */
[----:B------:R-:W-:Y:S05]  /*0160*/  EXIT ;  /* 0x000000000000794d */ /* 0x000fea0003800000 */
.L_x_0:
[----:B------:R-:W-:-:S00]  /*0170*/  BRA `(.L_x_0) ;  /* 0xfffffffc00fc7947 */ /* 0x000fc0000383ffff */
[----:B------:R-:W-:-:S00]  /*0180*/  NOP ;  /* 0x0000000000007918 */ /* 0x000fc00000000000 */
[----:B------:R-:W-:-:S00]  /*0190*/  NOP ;  /* 0x0000000000007918 */ /* 0x000fc00000000000 */
[----:B------:R-:W-:-:S00]  /*01a0*/  NOP ;  /* 0x0000000000007918 */ /* 0x000fc00000000000 */
[----:B------:R-:W-:-:S00]  /*01b0*/  NOP ;  /* 0x0000000000007918 */ /* 0x000fc00000000000 */
[----:B------:R-:W-:-:S00]  /*01c0*/  NOP ;  /* 0x0000000000007918 */ /* 0x000fc00000000000 */
[----:B------:R-:W-:-:S00]  /*01d0*/  NOP ;  /* 0x0000000000007918 */ /* 0x000fc00000000000 */
[----:B------:R-:W-:-:S00]  /*01e0*/  NOP ;  /* 0x0000000000007918 */ /* 0x000fc00000000000 */
[----:B------:R-:W-:-:S00]  /*01f0*/  NOP ;  /* 0x0000000000007918 */ /* 0x000fc00000000000 */
.L_x_10:


//--------------------- .text._Z14cuda_prefixsumPiS_i --------------------------
	.section	.text._Z14cuda_prefixsumPiS_i,"ax",@progbits
	.align	128
        .global         _Z14cuda_prefixsumPiS_i
        .type           _Z14cuda_prefixsumPiS_i,@function
        .size           _Z14cuda_prefixsumPiS_i,(.L_x_11 - _Z14cuda_prefixsumPiS_i)
        .other          _Z14cuda_prefixsumPiS_i,@"STO_CUDA_ENTRY STV_DEFAULT"
_Z14cuda_prefixsumPiS_i:
.text._Z14cuda_prefixsumPiS_i:
[----:B------:R-:W-:Y:S01]  /*0000*/  LDC R1, c[0x0][0x37c] ;  /* 0x0000df00ff017b82 */ /* 0x000fe20000000800 */
[----:B------:R-:W0:Y:S07]  /*0010*/  S2R R0, SR_TID.X ;  /* 0x0000000000007919 */ /* 0x000e2e0000002100 */
[----:B------:R-:W1:Y:S01]  /*0020*/  LDC R8, c[0x0][0x390] ;  /* 0x0000e400ff087b82 */ /* 0x000e620000000800 */
[----:B------:R-:W2:Y:S07]  /*0030*/  LDCU.64 UR8, c[0x0][0x358] ;  /* 0x00006b00ff0877ac */ /* 0x000eae0008000a00 */
[----:B------:R-:W0:Y:S01]  /*0040*/  LDC.64 R6, c[0x0][0x380] ;  /* 0x0000e000ff067b82 */ /* 0x000e220000000a00 */
[----:B-1----:R-:W-:-:S04]  /*0050*/  LEA.HI R2, R8, R8, RZ, 0x1 ;  /* 0x0000000808027211 */ /* 0x002fc800078f08ff */
[----:B------:R-:W-:Y:S01]  /*0060*/  SHF.R.S32.HI R5, RZ, 0x1, R2 ;  /* 0x00000001ff057819 */ /* 0x000fe20000011402 */
[----:B0-----:R-:W-:-:S04]  /*0070*/  IMAD.WIDE.U32 R6, R0, 0x4, R6 ;  /* 0x0000000400067825 */ /* 0x001fc800078e0006 */
[C---:B------:R-:W-:Y:S02]  /*0080*/  IMAD.WIDE R2, R5.reuse, 0x4, R6 ;  /* 0x0000000405027825 */ /* 0x040fe400078e0206 */
[----:B--2---:R0:W2:Y:S04]  /*0090*/  LDG.E R6, desc[UR8][R6.64] ;  /* 0x0000000806067981 */ /* 0x0040a8000c1e1900 */
[----:B------:R-:W3:Y:S01]  /*00a0*/  LDG.E R9, desc[UR8][R2.64] ;  /* 0x0000000802097981 */ /* 0x000ee2000c1e1900 */
[----:B------:R-:W1:Y:S01]  /*00b0*/  S2UR UR5, SR_CgaCtaId ;  /* 0x00000000000579c3 */ /* 0x000e620000008800 */
[----:B------:R-:W-:Y:S01]  /*00c0*/  IMAD.IADD R5, R5, 0x1, R0 ;  /* 0x0000000105057824 */ /* 0x000fe200078e0200 */
[----:B------:R-:W-:-:S03]  /*00d0*/  UMOV UR4, 0x400 ;  /* 0x0000040000047882 */ /* 0x000fc60000000000 */
[----:B------:R-:W-:Y:S01]  /*00e0*/  VIADD R4, R5, 0x10 ;  /* 0x0000001005047836 */ /* 0x000fe20000000000 */
[----:B0-----:R-:W-:-:S04]  /*00f0*/  SHF.R.S32.HI R7, RZ, 0x1, R8 ;  /* 0x00000001ff077819 */ /* 0x001fc80000011408 */
[----:B------:R-:W-:Y:S02]  /*0100*/  SHF.R.S32.HI R4, RZ, R4, R5 ;  /* 0x00000004ff047219 */ /* 0x000fe40000011405 */
[----:B------:R-:W-:Y:S02]  /*0110*/  ISETP.GE.AND P0, PT, R7, 0x1, PT ;  /* 0x000000010700780c */ /* 0x000fe40003f06270 */
[----:B------:R-:W-:Y:S01]  /*0120*/  LEA.HI.SX32 R4, R4, R5, 0x18 ;  /* 0x0000000504047211 */ /* 0x000fe200078fc2ff */
[----:B-1----:R-:W-:-:S03]  /*0130*/  ULEA UR4, UR5, UR4, 0x18 ;  /* 0x0000000405047291 */ /* 0x002fc6000f8ec0ff */
[----:B------:R-:W-:-:S03]  /*0140*/  UMOV UR5, 0x1 ;  /* 0x0000000100057882 */ /* 0x000fc60000000000 */
[----:B------:R-:W-:Y:S02]  /*0150*/  LEA R5, R0, UR4, 0x2 ;  /* 0x0000000400057c11 */ /* 0x000fe4000f8e10ff */
[----:B------:R-:W-:-:S03]  /*0160*/  LEA R4, R4, UR4, 0x2 ;  /* 0x0000000404047c11 */ /* 0x000fc6000f8e10ff */
[----:B--2---:R0:W-:Y:S04]  /*0170*/  STS [R5], R6 ;  /* 0x0000000605007388 */ /* 0x0041e80000000800 */
[----:B---3--:R0:W-:Y:S01]  /*0180*/  STS [R4], R9 ;  /* 0x0000000904007388 */ /* 0x0081e20000000800 */
[----:B------:R-:W-:Y:S05]  /*0190*/  @!P0 BRA `(.L_x_1) ;  /* 0x00000000006c8947 */ /* 0x000fea0003800000 */
[----:B------:R-:W-:Y:S01]  /*01a0*/  LEA R12, R0, 0x1, 0x1 ;  /* 0x00000001000c7811 */ /* 0x000fe200078e08ff */
[----:B------:R-:W-:-:S06]  /*01b0*/  UMOV UR5, 0x1 ;  /* 0x0000000100057882 */ /* 0x000fcc0000000000 */
.L_x_4:
[----:B------:R-:W-:Y:S01]  /*01c0*/  BAR.SYNC.DEFER_BLOCKING 0x0 ;  /* 0x0000000000007b1d */ /* 0x000fe20000010000 */
[----:B------:R-:W-:Y:S02]  /*01d0*/  ISETP.GE.U32.AND P0, PT, R0, R7, PT ;  /* 0x000000070000720c */ /* 0x000fe40003f06070 */
[----:B------:R-:W-:-:S03]  /*01e0*/  ISETP.GT.U32.AND P1, PT, R7, 0x1, PT ;  /* 0x000000010700780c */ /* 0x000fc60003f24070 */
[----:B------:R-:W-:Y:S08]  /*01f0*/  BSSY.RECONVERGENT B0, `(.L_x_2) ;  /* 0x0000012000007945 */ /* 0x000ff00003800200 */
[----:B-1----:R-:W-:Y:S05]  /*0200*/  @P0 BRA `(.L_x_3) ;  /* 0x0000000000400947 */ /* 0x002fea0003800000 */
[----:B0-----:R-:W-:-:S04]  /*0210*/  IMAD R6, R12, UR5, RZ ;  /* 0x000000050c067c24 */ /* 0x001fc8000f8e02ff */
[C---:B------:R-:W-:Y:S02]  /*0220*/  VIADD R8, R6.reuse, 0xffffffff ;  /* 0xffffffff06087836 */ /* 0x040fe40000000000 */
[C---:B------:R-:W-:Y:S02]  /*0230*/  VIADD R9, R6.reuse, UR5 ;  /* 0x0000000506097c36 */ /* 0x040fe40008000000 */
[----:B------:R-:W-:Y:S02]  /*0240*/  VIADD R11, R6, 0xf ;  /* 0x0000000f060b7836 */ /* 0x000fe40000000000 */
[----:B------:R-:W-:Y:S02]  /*0250*/  VIADD R10, R8, UR5 ;  /* 0x00000005080a7c36 */ /* 0x000fe40008000000 */
[----:B------:R-:W-:Y:S01]  /*0260*/  VIADD R13, R9, 0xf ;  /* 0x0000000f090d7836 */ /* 0x000fe20000000000 */
[----:B------:R-:W-:-:S04]  /*0270*/  SHF.R.S32.HI R11, RZ, R11, R8 ;  /* 0x0000000bff0b7219 */ /* 0x000fc80000011408 */
[----:B------:R-:W-:Y:S02]  /*0280*/  SHF.R.S32.HI R10, RZ, R13, R10 ;  /* 0x0000000dff0a7219 */ /* 0x000fe4000001140a */
[----:B------:R-:W-:Y:S02]  /*0290*/  LEA.HI.SX32 R11, R11, R6, 0x18 ;  /* 0x000000060b0b7211 */ /* 0x000fe400078fc2ff */
[----:B------:R-:W-:Y:S02]  /*02a0*/  LEA.HI.SX32 R10, R10, R9, 0x18 ;  /* 0x000000090a0a7211 */ /* 0x000fe400078fc2ff */
[----:B------:R-:W-:Y:S02]  /*02b0*/  LEA R11, R11, UR4, 0x2 ;  /* 0x000000040b0b7c11 */ /* 0x000fe4000f8e10ff */
[----:B------:R-:W-:-:S04]  /*02c0*/  LEA R10, R10, UR4, 0x2 ;  /* 0x000000040a0a7c11 */ /* 0x000fc8000f8e10ff */
[----:B------:R-:W-:Y:S04]  /*02d0*/  LDS R11, [R11+-0x4] ;  /* 0xfffffc000b0b7984 */ /* 0x000fe80000000800 */
[----:B------:R-:W0:Y:S02]  /*02e0*/  LDS R6, [R10+-0x4] ;  /* 0xfffffc000a067984 */ /* 0x000e240000000800 */
[----:B0-----:R-:W-:-:S05]  /*02f0*/  IMAD.IADD R9, R11, 0x1, R6 ;  /* 0x000000010b097824 */ /* 0x001fca00078e0206 */
[----:B------:R1:W-:Y:S02]  /*0300*/  STS [R10+-0x4], R9 ;  /* 0xfffffc090a007388 */ /* 0x0003e40000000800 */
.L_x_3:
[----:B------:R-:W-:Y:S05]  /*0310*/  BSYNC.RECONVERGENT B0 ;  /* 0x0000000000007941 */ /* 0x000fea0003800200 */
.L_x_2:
[----:B------:R-:W-:Y:S01]  /*0320*/  USHF.L.U32 UR5, UR5, 0x1, URZ ;  /* 0x0000000105057899 */ /* 0x000fe200080006ff */
[----:B------:R-:W-:Y:S01]  /*0330*/  SHF.R.U32.HI R7, RZ, 0x1, R7 ;  /* 0x00000001ff077819 */ /* 0x000fe20000011607 */
[----:B------:R-:W-:Y:S10]  /*0340*/  @P1 BRA `(.L_x_4) ;  /* 0xfffffffc009c1947 */ /* 0x000ff4000383ffff */
.L_x_1:
[----:B------:R-:W0:Y:S01]  /*0350*/  LDCU UR6, c[0x0][0x390] ;  /* 0x00007200ff0677ac */ /* 0x000e220008000800 */
[----:B------:R-:W-:Y:S01]  /*0360*/  ISETP.NE.AND P0, PT, R0, RZ, PT ;  /* 0x000000ff0000720c */ /* 0x000fe20003f05270 */
[----:B0-----:R-:W-:-:S04]  /*0370*/  IMAD.U32 R6, RZ, RZ, UR6 ;  /* 0x00000006ff067e24 */ /* 0x001fc8000f8e00ff */
[----:B------:R-:W-:-:S08]  /*0380*/  VIADD R7, R6, 0xffffffff ;  /* 0xffffffff06077836 */ /* 0x000fd00000000000 */
[----:B------:R-:W-:-:S05]  /*0390*/  @!P0 VIADD R8, R6, 0xf ;  /* 0x0000000f06088836 */ /* 0x000fca0000000000 */
[----:B------:R-:W-:-:S04]  /*03a0*/  @!P0 SHF.R.S32.HI R7, RZ, R8, R7 ;  /* 0x00000008ff078219 */ /* 0x000fc80000011407 */
[----:B------:R-:W-:-:S04]  /*03b0*/  @!P0 LEA.HI.SX32 R7, R7, R6, 0x18 ;  /* 0x0000000607078211 */ /* 0x000fc800078fc2ff */
[----:B------:R-:W-:-:S05]  /*03c0*/  @!P0 LEA R7, R7, UR4, 0x2 ;  /* 0x0000000407078c11 */ /* 0x000fca000f8e10ff */
[----:B------:R0:W-:Y:S01]  /*03d0*/  @!P0 STS [R7+-0x4], RZ ;  /* 0xfffffcff07008388 */ /* 0x0001e20000000800 */
[----:B------:R-:W-:-:S13]  /*03e0*/  ISETP.GE.AND P0, PT, R6, 0x2, PT ;  /* 0x000000020600780c */ /* 0x000fda0003f06270 */
[----:B0-----:R-:W-:Y:S05]  /*03f0*/  @!P0 BRA `(.L_x_5) ;  /* 0x0000000000748947 */ /* 0x001fea0003800000 */
[----:B------:R-:W0:Y:S01]  /*0400*/  LDC R6, c[0x0][0x390] ;  /* 0x0000e400ff067b82 */ /* 0x000e220000000800 */
[----:B------:R-:W-:Y:S01]  /*0410*/  LEA R12, R0, 0x1, 0x1 ;  /* 0x00000001000c7811 */ /* 0x000fe200078e08ff */
[----:B------:R-:W-:-:S06]  /*0420*/  UMOV UR6, 0x1 ;  /* 0x0000000100067882 */ /* 0x000fcc0000000000 */
.L_x_8:
[----:B------:R-:W-:Y:S01]  /*0430*/  BAR.SYNC.DEFER_BLOCKING 0x0 ;  /* 0x0000000000007b1d */ /* 0x000fe20000010000 */
[----:B------:R-:W-:Y:S01]  /*0440*/  ISETP.GE.U32.AND P0, PT, R0, UR6, PT ;  /* 0x0000000600007c0c */ /* 0x000fe2000bf06070 */
[----:B------:R-:W-:Y:S02]  /*0450*/  USHF.L.U32 UR6, UR6, 0x1, URZ ;  /* 0x0000000106067899 */ /* 0x000fe400080006ff */
[----:B------:R-:W-:Y:S02]  /*0460*/  USHF.R.U32.HI UR5, URZ, 0x1, UR5 ;  /* 0x00000001ff057899 */ /* 0x000fe40008011605 */
[----:B------:R-:W-:Y:S02]  /*0470*/  BSSY.RECONVERGENT B0, `(.L_x_6) ;  /* 0x0000014000007945 */ /* 0x000fe40003800200 */
[----:B0-----:R-:W-:-:S06]  /*0480*/  ISETP.LE.AND P1, PT, R6, UR6, PT ;  /* 0x0000000606007c0c */ /* 0x001fcc000bf23270 */
[----:B------:R-:W-:Y:S07]  /*0490*/  @P0 BRA `(.L_x_7) ;  /* 0x0000000000440947 */ /* 0x000fee0003800000 */
[----:B------:R-:W-:-:S04]  /*04a0*/  IMAD R7, R12, UR5, RZ ;  /* 0x000000050c077c24 */ /* 0x000fc8000f8e02ff */
[C---:B------:R-:W-:Y:S02]  /*04b0*/  VIADD R8, R7.reuse, 0xffffffff ;  /* 0xffffffff07087836 */ /* 0x040fe40000000000 */
[C---:B-1----:R-:W-:Y:S02]  /*04c0*/  VIADD R9, R7.reuse, UR5 ;  /* 0x0000000507097c36 */ /* 0x042fe40008000000 */
        /* <DEDUP_REMOVED lines=8> */
[----:B------:R-:W-:-:S03]  /*0550*/  LEA R10, R10, UR4, 0x2 ;  /* 0x000000040a0a7c11 */ /* 0x000fc6000f8e10ff */
[----:B------:R-:W-:Y:S04]  /*0560*/  LDS R7, [R8+-0x4] ;  /* 0xfffffc0008077984 */ /* 0x000fe80000000800 */
[----:B------:R-:W0:Y:S02]  /*0570*/  LDS R9, [R10+-0x4] ;  /* 0xfffffc000a097984 */ /* 0x000e240000000800 */
[----:B0-----:R-:W-:Y:S02]  /*0580*/  IMAD.IADD R7, R7, 0x1, R9 ;  /* 0x0000000107077824 */ /* 0x001fe400078e0209 */
[----:B------:R0:W-:Y:S04]  /*0590*/  STS [R8+-0x4], R9 ;  /* 0xfffffc0908007388 */ /* 0x0001e80000000800 */
[----:B------:R0:W-:Y:S02]  /*05a0*/  STS [R10+-0x4], R7 ;  /* 0xfffffc070a007388 */ /* 0x0001e40000000800 */
.L_x_7:
[----:B------:R-:W-:Y:S05]  /*05b0*/  BSYNC.RECONVERGENT B0 ;  /* 0x0000000000007941 */ /* 0x000fea0003800200 */
.L_x_6:
[----:B------:R-:W-:Y:S05]  /*05c0*/  @!P1 BRA `(.L_x_8) ;  /* 0xfffffffc00989947 */ /* 0x000fea000383ffff */
.L_x_5:
[----:B------:R-:W-:Y:S01]  /*05d0*/  BAR.SYNC.DEFER_BLOCKING 0x0 ;  /* 0x0000000000007b1d */ /* 0x000fe20000010000 */
[----:B------:R-:W-:-:S07]  /*05e0*/  ISETP.NE.AND P0, PT, R0, RZ, PT ;  /* 0x000000ff0000720c */ /* 0x000fce0003f05270 */
[----:B01----:R-:W0:Y:S08]  /*05f0*/  LDC.64 R8, c[0x0][0x380] ;  /* 0x0000e000ff087b82 */ /* 0x003e300000000a00 */
[----:B------:R-:W1:Y:S01]  /*0600*/  @P0 LDC.64 R10, c[0x0][0x380] ;  /* 0x0000e000ff0a0b82 */ /* 0x000e620000000a00 */
[----:B------:R-:W-:Y:S01]  /*0610*/  @P0 VIADD R7, R0, 0xffffffff ;  /* 0xffffffff00070836 */ /* 0x000fe20000000000 */
[----:B------:R-:W2:Y:S04]  /*0620*/  @P0 LDS R5, [R5] ;  /* 0x0000000005050984 */ /* 0x000ea80000000800 */
[----:B------:R-:W-:Y:S01]  /*0630*/  LDS R15, [R4] ;  /* 0x00000000040f7984 */ /* 0x000fe20000000800 */
[----:B0-----:R-:W-:-:S04]  /*0640*/  @!P0 IMAD.WIDE R8, R6, 0x4, R8 ;  /* 0x0000000406088825 */ /* 0x001fc800078e0208 */
[----:B-1----:R-:W-:-:S05]  /*0650*/  @P0 IMAD.WIDE.U32 R10, R7, 0x4, R10 ;  /* 0x00000004070a0825 */ /* 0x002fca00078e000a */
[----:B--2---:R-:W-:Y:S04]  /*0660*/  @P0 STG.E desc[UR8][R10.64], R5 ;  /* 0x000000050a000986 */ /* 0x004fe8000c101908 */
[----:B------:R-:W2:Y:S01]  /*0670*/  @!P0 LDG.E R13, desc[UR8][R8.64+-0x4] ;  /* 0xfffffc08080d8981 */ /* 0x000ea2000c1e1900 */
[C---:B------:R-:W-:Y:S02]  /*0680*/  @!P0 VIADD R0, R6.reuse, 0xffffffff ;  /* 0xffffffff06008836 */ /* 0x040fe40000000000 */
[----:B------:R-:W-:Y:S01]  /*0690*/  @!P0 VIADD R7, R6, 0xf ;  /* 0x0000000f06078836 */ /* 0x000fe20000000000 */
[----:B------:R-:W0:Y:S04]  /*06a0*/  @!P0 S2R R17, SR_CTAID.X ;  /* 0x0000000000118919 */ /* 0x000e280000002500 */
[----:B------:R-:W-:-:S04]  /*06b0*/  @!P0 SHF.R.S32.HI R7, RZ, R7, R0 ;  /* 0x00000007ff078219 */ /* 0x000fc80000011400 */
[----:B------:R-:W-:-:S04]  /*06c0*/  @!P0 LEA.HI.SX32 R7, R7, R6, 0x18 ;  /* 0x0000000607078211 */ /* 0x000fc800078fc2ff */
[----:B------:R-:W-:Y:S02]  /*06d0*/  @!P0 LEA R0, R7, UR4, 0x2 ;  /* 0x0000000407008c11 */ /* 0x000fe4000f8e10ff */
[----:B------:R-:W0:Y:S04]  /*06e0*/  LDC.64 R6, c[0x0][0x388] ;  /* 0x0000e200ff067b82 */ /* 0x000e280000000a00 */
[----:B------:R-:W2:Y:S01]  /*06f0*/  @!P0 LDS R0, [R0+-0x4] ;  /* 0xfffffc0000008984 */ /* 0x000ea20000000800 */
[----:B0-----:R-:W-:-:S04]  /*0700*/  @!P0 IMAD.WIDE.U32 R6, R17, 0x4, R6 ;  /* 0x0000000411068825 */ /* 0x001fc800078e0006 */
[----:B--2---:R-:W-:-:S05]  /*0710*/  @!P0 IMAD.IADD R13, R0, 0x1, R13 ;  /* 0x00000001000d8824 */ /* 0x004fca00078e020d */
[----:B------:R-:W-:Y:S04]  /*0720*/  @!P0 STG.E desc[UR8][R8.64+-0x4], R13 ;  /* 0xfffffc0d08008986 */ /* 0x000fe8000c101908 */
[----:B------:R-:W-:Y:S04]  /*0730*/  @!P0 STG.E desc[UR8][R6.64], R13 ;  /* 0x0000000d06008986 */ /* 0x000fe8000c101908 */
[----:B------:R-:W-:Y:S01]  /*0740*/  STG.E desc[UR8][R2.64+-0x4], R15 ;  /* 0xfffffc0f02007986 */ /* 0x000fe2000c101908 */
[----:B------:R-:W-:Y:S05]  /*0750*/  EXIT ;  /* 0x000000000000794d */ /* 0x000fea0003800000 */
.L_x_9:
        /* <DEDUP_REMOVED lines=10> */
.L_x_11:


//--------------------- .nv.shared._Z14cuda_updatesumPiS_i --------------------------
	.section	.nv.shared._Z14cuda_updatesumPiS_i,"aw",@nobits
	.sectionflags	@""
	.align	16
	.zero		1024


//--------------------- .nv.shared.reserved.0     --------------------------
	.section	.nv.shared.reserved.0,"aw",@nobits
	.weak		__nv_reservedSMEM_offset_0_alias
	.size		__nv_reservedSMEM_offset_0_alias, 0, 64
	.other		__nv_reservedSMEM_offset_0_alias,@"STO_CUDA_RESERVED_SHARED STV_DEFAULT"
__nv_reservedSMEM_offset_0_alias:
	.zero		0
	.zero		64


//--------------------- .nv.shared._Z14cuda_prefixsumPiS_i --------------------------
	.section	.nv.shared._Z14cuda_prefixsumPiS_i,"aw",@nobits
	.sectionflags	@""
	.align	16
	.zero		1024


//--------------------- .nv.constant0._Z14cuda_updatesumPiS_i --------------------------
	.section	.nv.constant0._Z14cuda_updatesumPiS_i,"a",@progbits
	.sectionflags	@""
	.align	4
.nv.constant0._Z14cuda_updatesumPiS_i:
	.zero		916


//--------------------- .nv.constant0._Z14cuda_prefixsumPiS_i --------------------------
	.section	.nv.constant0._Z14cuda_prefixsumPiS_i,"a",@progbits
	.sectionflags	@""
	.align	4
.nv.constant0._Z14cuda_prefixsumPiS_i:
	.zero		916


//--------------------- SYMBOLS --------------------------

	.type		.nv.reservedSmem.offset0,@object
	.size		.nv.reservedSmem.offset0,0x4
	.type		.nv.reservedSmem.cap,@object
	.size		.nv.reservedSmem.cap,0x4
